	.headerflags	@"EF_CUDA_TEXMODE_UNIFIED EF_CUDA_64BIT_ADDRESS EF_CUDA_ACCELERATORS EF_CUDA_SM90 EF_CUDA_VIRTUAL_SM(EF_CUDA_SM90)"
	.elftype	@"ET_EXEC"


//--------------------- .nv.info                  --------------------------
	.section	.nv.info,"",@"SHT_CUDA_INFO"
	.align	4


	//----- nvinfo : EIATTR_REGCOUNT
	.align		4
        /*0000*/ 	.byte	0x04, 0x2f
        /*0002*/ 	.short	(.L_2 - .L_1)
	.align		4
.L_1:
        /*0004*/ 	.word	index@(triton_per_fused_add_native_layer_norm_native_layer_norm_backward_13)
        /*0008*/ 	.word	0x00000020


	//----- nvinfo : EIATTR_MIN_STACK_SIZE
	.align		4
.L_2:
        /*000c*/ 	.byte	0x04, 0x12
        /*000e*/ 	.short	(.L_4 - .L_3)
	.align		4
.L_3:
        /*0010*/ 	.word	index@(triton_per_fused_add_native_layer_norm_native_layer_norm_backward_13)
        /*0014*/ 	.word	0x00000000


	//----- nvinfo : EIATTR_FRAME_SIZE
	.align		4
.L_4:
        /*0018*/ 	.byte	0x04, 0x11
        /*001a*/ 	.short	(.L_6 - .L_5)
	.align		4
.L_5:
        /*001c*/ 	.word	index@(triton_per_fused_add_native_layer_norm_native_layer_norm_backward_13)
        /*0020*/ 	.word	0x00000000


	//----- nvinfo : EIATTR_MIN_STACK_SIZE
	.align		4
.L_6:
        /*0024*/ 	.byte	0x04, 0x12
        /*0026*/ 	.short	(.L_8 - .L_7)
	.align		4
.L_7:
        /*0028*/ 	.word	index@(triton_per_fused_add_native_layer_norm_native_layer_norm_backward_13)
        /*002c*/ 	.word	0x00000000
.L_8:


//--------------------- .nv.info.triton_per_fused_add_native_layer_norm_native_layer_norm_backward_13 --------------------------
	.section	.nv.info.triton_per_fused_add_native_layer_norm_native_layer_norm_backward_13,"",@"SHT_CUDA_INFO"
	.sectionflags	@""
	.align	4


	//----- nvinfo : EIATTR_CUDA_API_VERSION
	.align		4
        /*0000*/ 	.byte	0x04, 0x37
        /*0002*/ 	.short	(.L_10 - .L_9)
.L_9:
        /*0004*/ 	.word	0x0000007c


	//----- nvinfo : EIATTR_KPARAM_INFO
	.align		4
.L_10:
        /*0008*/ 	.byte	0x04, 0x17
        /*000a*/ 	.short	(.L_12 - .L_11)
.L_11:
        /*000c*/ 	.word	0x00000000
        /*0010*/ 	.short	0x0008
        /*0012*/ 	.short	0x003c
        /*0014*/ 	.byte	0x00, 0xf0, 0x11, 0x00


	//----- nvinfo : EIATTR_KPARAM_INFO
	.align		4
.L_12:
        /*0018*/ 	.byte	0x04, 0x17
        /*001a*/ 	.short	(.L_14 - .L_13)
.L_13:
        /*001c*/ 	.word	0x00000000
        /*0020*/ 	.short	0x0007
        /*0022*/ 	.short	0x0038
        /*0024*/ 	.byte	0x00, 0xf0, 0x11, 0x00


	//----- nvinfo : EIATTR_KPARAM_INFO
	.align		4
.L_14:
        /*0028*/ 	.byte	0x04, 0x17
        /*002a*/ 	.short	(.L_16 - .L_15)
.L_15:
        /*002c*/ 	.word	0x00000000
        /*0030*/ 	.short	0x0006
        /*0032*/ 	.short	0x0030
        /*0034*/ 	.byte	0x00, 0xf4, 0x21, 0x00


	//----- nvinfo : EIATTR_KPARAM_INFO
	.align		4
.L_16:
        /*0038*/ 	.byte	0x04, 0x17
        /*003a*/ 	.short	(.L_18 - .L_17)
.L_17:
        /*003c*/ 	.word	0x00000000
        /*0040*/ 	.short	0x0005
        /*0042*/ 	.short	0x0028
        /*0044*/ 	.byte	0x00, 0xf4, 0x21, 0x00


	//----- nvinfo : EIATTR_KPARAM_INFO
	.align		4
.L_18:
        /*0048*/ 	.byte	0x04, 0x17
        /*004a*/ 	.short	(.L_20 - .L_19)
.L_19:
        /*004c*/ 	.word	0x00000000
        /*0050*/ 	.short	0x0004
        /*0052*/ 	.short	0x0020
        /*0054*/ 	.byte	0x00, 0xf4, 0x21, 0x00


	//----- nvinfo : EIATTR_KPARAM_INFO
	.align		4
.L_20:
        /*0058*/ 	.byte	0x04, 0x17
        /*005a*/ 	.short	(.L_22 - .L_21)
.L_21:
        /*005c*/ 	.word	0x00000000
        /*0060*/ 	.short	0x0003
        /*0062*/ 	.short	0x0018
        /*0064*/ 	.byte	0x00, 0xf4, 0x21, 0x00


	//----- nvinfo : EIATTR_KPARAM_INFO
	.align		4
.L_22:
        /*0068*/ 	.byte	0x04, 0x17
        /*006a*/ 	.short	(.L_24 - .L_23)
.L_23:
        /*006c*/ 	.word	0x00000000
        /*0070*/ 	.short	0x0002
        /*0072*/ 	.short	0x0010
        /*0074*/ 	.byte	0x00, 0xf4, 0x21, 0x00


	//----- nvinfo : EIATTR_KPARAM_INFO
	.align		4
.L_24:
        /*0078*/ 	.byte	0x04, 0x17
        /*007a*/ 	.short	(.L_26 - .L_25)
.L_25:
        /*007c*/ 	.word	0x00000000
        /*0080*/ 	.short	0x0001
        /*0082*/ 	.short	0x0008
        /*0084*/ 	.byte	0x00, 0xf4, 0x21, 0x00


	//----- nvinfo : EIATTR_KPARAM_INFO
	.align		4
.L_26:
        /*0088*/ 	.byte	0x04, 0x17
        /*008a*/ 	.short	(.L_28 - .L_27)
.L_27:
        /*008c*/ 	.word	0x00000000
        /*0090*/ 	.short	0x0000
        /*0092*/ 	.short	0x0000
        /*0094*/ 	.byte	0x00, 0xf4, 0x21, 0x00


	//----- nvinfo : EIATTR_SPARSE_MMA_MASK
	.align		4
.L_28:
        /*0098*/ 	.byte	0x03, 0x50
        /*009a*/ 	.short	0x0000


	//----- nvinfo : EIATTR_MAXREG_COUNT
	.align		4
        /*009c*/ 	.byte	0x03, 0x1b
        /*009e*/ 	.short	0x00ff


	//----- nvinfo : EIATTR_COOP_GROUP_MASK_REGIDS
	.align		4
        /*00a0*/ 	.byte	0x04, 0x29
        /*00a2*/ 	.short	(.L_30 - .L_29)


	//   ....[0]....
.L_29:
        /*00a4*/ 	.word	0xffffffff


	//   ....[1]....
        /*00a8*/ 	.word	0xffffffff


	//   ....[2]....
        /*00ac*/ 	.word	0xffffffff


	//   ....[3]....
        /*00b0*/ 	.word	0xffffffff


	//   ....[4]....
        /*00b4*/ 	.word	0xffffffff


	//   ....[5]....
        /*00b8*/ 	.word	0xffffffff


	//   ....[6]....
        /*00bc*/ 	.word	0xffffffff


	//   ....[7]....
        /*00c0*/ 	.word	0xffffffff


	//   ....[8]....
        /*00c4*/ 	.word	0xffffffff


	//   ....[9]....
        /*00c8*/ 	.word	0xffffffff


	//   ....[10]....
        /*00cc*/ 	.word	0xffffffff


	//   ....[11]....
        /*00d0*/ 	.word	0xffffffff


	//   ....[12]....
        /*00d4*/ 	.word	0xffffffff


	//   ....[13]....
        /*00d8*/ 	.word	0xffffffff


	//----- nvinfo : EIATTR_COOP_GROUP_INSTR_OFFSETS
	.align		4
.L_30:
        /*00dc*/ 	.byte	0x04, 0x28
        /*00de*/ 	.short	(.L_32 - .L_31)


	//   ....[0]....
.L_31:
        /*00e0*/ 	.word	0x00000380


	//   ....[1]....
        /*00e4*/ 	.word	0x000003b0


	//   ....[2]....
        /*00e8*/ 	.word	0x000003e0


	//   ....[3]....
        /*00ec*/ 	.word	0x00000400


	//   ....[4]....
        /*00f0*/ 	.word	0x00000440


	//   ....[5]....
        /*00f4*/ 	.word	0x000004e0


	//   ....[6]....
        /*00f8*/ 	.word	0x00000510


	//   ....[7]....
        /*00fc*/ 	.word	0x00000610


	//   ....[8]....
        /*0100*/ 	.word	0x00000640


	//   ....[9]....
        /*0104*/ 	.word	0x00000660


	//   ....[10]....
        /*0108*/ 	.word	0x00000680


	//   ....[11]....
        /*010c*/ 	.word	0x000006a0


	//   ....[12]....
        /*0110*/ 	.word	0x00000700


	//   ....[13]....
        /*0114*/ 	.word	0x00000720


	//----- nvinfo : EIATTR_EXIT_INSTR_OFFSETS
	.align		4
.L_32:
        /*0118*/ 	.byte	0x04, 0x1c
        /*011a*/ 	.short	(.L_34 - .L_33)


	//   ....[0]....
.L_33:
        /*011c*/ 	.word	0x00000930


	//   ....[1]....
        /*0120*/ 	.word	0x00000960


	//----- nvinfo : EIATTR_REQNTID
	.align		4
.L_34:
        /*0124*/ 	.byte	0x04, 0x10
        /*0126*/ 	.short	(.L_36 - .L_35)
.L_35:
        /*0128*/ 	.word	0x00000080
        /*012c*/ 	.word	0x00000001
        /*0130*/ 	.word	0x00000001


	//----- nvinfo : EIATTR_CBANK_PARAM_SIZE
	.align		4
.L_36:
        /*0134*/ 	.byte	0x03, 0x19
        /*0136*/ 	.short	0x0040


	//----- nvinfo : EIATTR_PARAM_CBANK
	.align		4
        /*0138*/ 	.byte	0x04, 0x0a
        /*013a*/ 	.short	(.L_38 - .L_37)
	.align		4
.L_37:
        /*013c*/ 	.word	index@(.nv.constant0.triton_per_fused_add_native_layer_norm_native_layer_norm_backward_13)
        /*0140*/ 	.short	0x0210
        /*0142*/ 	.short	0x0040


	//----- nvinfo : EIATTR_SW_WAR
	.align		4
.L_38:
        /*0144*/ 	.byte	0x04, 0x36
        /*0146*/ 	.short	(.L_40 - .L_39)
.L_39:
        /*0148*/ 	.word	0x00000008
.L_40:


//--------------------- .nv.callgraph             --------------------------
	.section	.nv.callgraph,"",@"SHT_CUDA_CALLGRAPH"
	.align	4
	.sectionentsize	8
	.align		4
        /*0000*/ 	.word	0x00000000
	.align		4
        /*0004*/ 	.word	0xffffffff
	.align		4
        /*0008*/ 	.word	0x00000000
	.align		4
        /*000c*/ 	.word	0xfffffffe
	.align		4
        /*0010*/ 	.word	0x00000000
	.align		4
        /*0014*/ 	.word	0xfffffffd
	.align		4
        /*0018*/ 	.word	0x00000000
	.align		4
        /*001c*/ 	.word	0xfffffffc


//--------------------- .nv.constant4             --------------------------
	.section	.nv.constant4,"a",@progbits
	.align	8
	.align		8
.nv.constant4:
        /*0000*/ 	.dword	_$_str


//--------------------- .text.triton_per_fused_add_native_layer_norm_native_layer_norm_backward_13 --------------------------
	.section	.text.triton_per_fused_add_native_layer_norm_native_layer_norm_backward_13,"ax",@progbits
	.sectionflags	@"SHF_BARRIERS=1"
	.align	128
        .global         triton_per_fused_add_native_layer_norm_native_layer_norm_backward_13
        .type           triton_per_fused_add_native_layer_norm_native_layer_norm_backward_13,@function
        .size           triton_per_fused_add_native_layer_norm_native_layer_norm_backward_13,(.L_x_1 - triton_per_fused_add_native_layer_norm_native_layer_norm_backward_13)
        .other          triton_per_fused_add_native_layer_norm_native_layer_norm_backward_13,@"STO_CUDA_ENTRY STV_DEFAULT"
triton_per_fused_add_native_layer_norm_native_layer_norm_backward_13:
.text.triton_per_fused_add_native_layer_norm_native_layer_norm_backward_13:
[----:B------:R-:W0:Y:S02]  /*0000*/  LDC R1, c[0x0][0x28] ;  /* 0x00000a00ff017b82 */ /* 0x000e240000000800 */
[----:B------:R-:W1:Y:S01]  /*0010*/  S2R R18, SR_TID.X ;  /* 0x0000000000127919 */ /* 0x000e620000002100 */
[----:B------:R-:W2:Y:S01]  /*0020*/  LDC.64 R22, c[0x0][0x220] ;  /* 0x00008800ff167b82 */ /* 0x000ea20000000a00 */
[----:B------:R-:W-:Y:S02]  /*0030*/  CS2R R4, SRZ ;  /* 0x0000000000047805 */ /* 0x000fe4000001ff00 */
[----:B------:R-:W-:Y:S01]  /*0040*/  CS2R R6, SRZ ;  /* 0x0000000000067805 */ /* 0x000fe2000001ff00 */
[----:B------:R-:W3:Y:S01]  /*0050*/  S2R R0, SR_CTAID.X ;  /* 0x0000000000007919 */ /* 0x000ee20000002500 */
[----:B------:R-:W-:Y:S02]  /*0060*/  CS2R R8, SRZ ;  /* 0x0000000000087805 */ /* 0x000fe4000001ff00 */
[----:B------:R-:W-:Y:S01]  /*0070*/  CS2R R10, SRZ ;  /* 0x00000000000a7805 */ /* 0x000fe2000001ff00 */
[----:B------:R-:W-:Y:S01]  /*0080*/  ULDC.64 UR6, c[0x0][0x208] ;  /* 0x0000820000067ab9 */ /* 0x000fe20000000a00 */
[----:B------:R-:W4:Y:S08]  /*0090*/  LDC.64 R12, c[0x0][0x218] ;  /* 0x00008600ff0c7b82 */ /* 0x000f300000000a00 */
[----:B------:R-:W5:Y:S01]  /*00a0*/  LDC.64 R2, c[0x0][0x210] ;  /* 0x00008400ff027b82 */ /* 0x000f620000000a00 */
[----:B-1----:R-:W-:-:S04]  /*00b0*/  SHF.L.U32 R21, R18, 0x2, RZ ;  /* 0x0000000212157819 */ /* 0x002fc800000006ff */
[----:B------:R-:W-:-:S04]  /*00c0*/  LOP3.LUT R21, R21, 0x1fc, RZ, 0xc0, !PT ;  /* 0x000001fc15157812 */ /* 0x000fc800078ec0ff */
[C---:B------:R-:W-:Y:S01]  /*00d0*/  ISETP.GE.U32.AND P1, PT, R21.reuse, 0x180, PT ;  /* 0x000001801500780c */ /* 0x040fe20003f26070 */
[----:B---3--:R-:W-:Y:S02]  /*00e0*/  IMAD R15, R0, 0x180, R21 ;  /* 0x00000180000f7824 */ /* 0x008fe400078e0215 */
[----:B--2---:R-:W-:-:S04]  /*00f0*/  IMAD.WIDE.U32 R22, R21, 0x4, R22 ;  /* 0x0000000415167825 */ /* 0x004fc800078e0016 */
[----:B----4-:R-:W-:Y:S01]  /*0100*/  IMAD.WIDE R24, R15, 0x4, R12 ;  /* 0x000000040f187825 */ /* 0x010fe200078e020c */
[----:B------:R-:W-:-:S03]  /*0110*/  CS2R R12, SRZ ;  /* 0x00000000000c7805 */ /* 0x000fc6000001ff00 */
[----:B-----5:R-:W-:Y:S01]  /*0120*/  IMAD.WIDE R2, R15, 0x4, R2 ;  /* 0x000000040f027825 */ /* 0x020fe200078e0202 */
[----:B------:R-:W-:Y:S01]  /*0130*/  CS2R R14, SRZ ;  /* 0x00000000000e7805 */ /* 0x000fe2000001ff00 */
[----:B------:R-:W2:Y:S04]  /*0140*/  @!P1 LDG.E.EL.128 R8, desc[UR6][R22.64] ;  /* 0x0000000616089981 */ /* 0x000ea8000c2e1d00 */
[----:B------:R1:W3:Y:S04]  /*0150*/  @!P1 LDG.E.128 R4, desc[UR6][R24.64] ;  /* 0x0000000618049981 */ /* 0x0002e8000c1e1d00 */
[----:B------:R-:W4:Y:S01]  /*0160*/  @!P1 LDG.E.128 R12, desc[UR6][R2.64] ;  /* 0x00000006020c9981 */ /* 0x000f22000c1e1d00 */
[----:B------:R-:W5:Y:S01]  /*0170*/  S2UR UR5, SR_CgaCtaId ;  /* 0x00000000000579c3 */ /* 0x000f620000008800 */
[C---:B------:R-:W-:Y:S01]  /*0180*/  LOP3.LUT P2, RZ, R18.reuse, 0x1f, RZ, 0xc0, !PT ;  /* 0x0000001f12ff7812 */ /* 0x040fe2000784c0ff */
[----:B------:R-:W-:Y:S01]  /*0190*/  UMOV UR4, 0x400 ;  /* 0x0000040000047882 */ /* 0x000fe20000000000 */
[----:B------:R-:W-:-:S02]  /*01a0*/  ISETP.GE.AND P3, PT, R18, 0x4, PT ;  /* 0x000000041200780c */ /* 0x000fc40003f66270 */
[----:B-1----:R-:W-:-:S04]  /*01b0*/  SHF.R.U32.HI R24, RZ, 0x3, R18 ;  /* 0x00000003ff187819 */ /* 0x002fc80000011612 */
[----:B------:R-:W-:Y:S01]  /*01c0*/  LOP3.LUT R24, R24, 0xc, RZ, 0xc0, !PT ;  /* 0x0000000c18187812 */ /* 0x000fe200078ec0ff */
[----:B-----5:R-:W-:Y:S01]  /*01d0*/  UPRMT UR4, UR5, 0x654, UR4 ;  /* 0x0000065405047896 */ /* 0x020fe20008000004 */
[----:B--2---:R-:W-:Y:S02]  /*01e0*/  SEL R20, R9, RZ, !P1 ;  /* 0x000000ff09147207 */ /* 0x004fe40004800000 */
[----:B------:R-:W-:Y:S02]  /*01f0*/  SEL R25, R8, RZ, !P1 ;  /* 0x000000ff08197207 */ /* 0x000fe40004800000 */
[----:B---3--:R-:W-:Y:S02]  /*0200*/  SEL R4, R4, RZ, !P1 ;  /* 0x000000ff04047207 */ /* 0x008fe40004800000 */
[----:B------:R-:W-:Y:S02]  /*0210*/  SEL R5, R5, RZ, !P1 ;  /* 0x000000ff05057207 */ /* 0x000fe40004800000 */
[----:B------:R-:W-:Y:S01]  /*0220*/  SEL R6, R6, RZ, !P1 ;  /* 0x000000ff06067207 */ /* 0x000fe20004800000 */
[----:B------:R-:W-:Y:S01]  /*0230*/  FADD R25, R4, R25 ;  /* 0x0000001904197221 */ /* 0x000fe20000000000 */
[----:B------:R-:W-:Y:S01]  /*0240*/  SEL R9, R10, RZ, !P1 ;  /* 0x000000ff0a097207 */ /* 0x000fe20004800000 */
[----:B------:R-:W-:Y:S01]  /*0250*/  FADD R22, R5, R20 ;  /* 0x0000001405167221 */ /* 0x000fe20000000000 */
[----:B----4-:R-:W-:-:S02]  /*0260*/  SEL R13, R13, RZ, !P1 ;  /* 0x000000ff0d0d7207 */ /* 0x010fc40004800000 */
[----:B------:R-:W-:Y:S01]  /*0270*/  SEL R12, R12, RZ, !P1 ;  /* 0x000000ff0c0c7207 */ /* 0x000fe20004800000 */
[----:B------:R-:W-:Y:S01]  /*0280*/  FADD R4, R6, R9 ;  /* 0x0000000906047221 */ /* 0x000fe20000000000 */
        /* <DEDUP_REMOVED lines=8> */
[----:B------:R-:W1:Y:S01]  /*0310*/  LDC.64 R12, c[0x0][0x228] ;  /* 0x00008a00ff0c7b82 */ /* 0x000e620000000a00 */
[----:B------:R-:W-:Y:S01]  /*0320*/  FADD R7, R7, R8 ;  /* 0x0000000807077221 */ /* 0x000fe20000000000 */
[----:B------:R-:W-:Y:S01]  /*0330*/  SHF.L.U32 R15, R18, 0x2, RZ ;  /* 0x00000002120f7819 */ /* 0x000fe200000006ff */
[----:B------:R-:W-:-:S02]  /*0340*/  FADD R4, R14, R5 ;  /* 0x000000050e047221 */ /* 0x000fc40000000000 */
[----:B------:R-:W-:-:S04]  /*0350*/  FADD R23, R6, R7 ;  /* 0x0000000706177221 */ /* 0x000fc80000000000 */
[----:B------:R-:W-:-:S05]  /*0360*/  FADD R4, R23, R4 ;  /* 0x0000000417047221 */ /* 0x000fca0000000000 */
[----:B------:R-:W-:-:S05]  /*0370*/  FSEL R6, R4, RZ, !P1 ;  /* 0x000000ff04067208 */ /* 0x000fca0004800000 */
[----:B------:R-:W2:Y:S01]  /*0380*/  SHFL.BFLY PT, R5, R6, 0x10, 0x1f ;  /* 0x0e001f0006057f89 */ /* 0x000ea200000e0000 */
[----:B-1----:R-:W-:-:S04]  /*0390*/  IMAD.WIDE.U32 R12, R21, 0x4, R12 ;  /* 0x00000004150c7825 */ /* 0x002fc800078e000c */
[----:B--2---:R-:W-:-:S05]  /*03a0*/  FADD R7, R6, R5 ;  /* 0x0000000506077221 */ /* 0x004fca0000000000 */
[----:B------:R-:W1:Y:S02]  /*03b0*/  SHFL.BFLY PT, R4, R7, 0x8, 0x1f ;  /* 0x0d001f0007047f89 */ /* 0x000e6400000e0000 */
[----:B-1----:R-:W-:Y:S01]  /*03c0*/  FADD R8, R7, R4 ;  /* 0x0000000407087221 */ /* 0x002fe20000000000 */
[----:B------:R-:W-:-:S04]  /*03d0*/  CS2R R6, SRZ ;  /* 0x0000000000067805 */ /* 0x000fc8000001ff00 */
[----:B------:R-:W1:Y:S02]  /*03e0*/  SHFL.BFLY PT, R5, R8, 0x4, 0x1f ;  /* 0x0c801f0008057f89 */ /* 0x000e6400000e0000 */
[----:B-1----:R-:W-:-:S05]  /*03f0*/  FADD R9, R8, R5 ;  /* 0x0000000508097221 */ /* 0x002fca0000000000 */
[----:B------:R-:W1:Y:S02]  /*0400*/  SHFL.BFLY PT, R4, R9, 0x2, 0x1f ;  /* 0x0c401f0009047f89 */ /* 0x000e6400000e0000 */
[----:B-1----:R-:W-:Y:S01]  /*0410*/  FADD R10, R9, R4 ;  /* 0x00000004090a7221 */ /* 0x002fe20000000000 */
[----:B------:R-:W-:Y:S01]  /*0420*/  CS2R R8, SRZ ;  /* 0x0000000000087805 */ /* 0x000fe2000001ff00 */
[----:B------:R-:W1:Y:S03]  /*0430*/  LDC.64 R4, c[0x0][0x230] ;  /* 0x00008c00ff047b82 */ /* 0x000e660000000a00 */
[----:B------:R-:W2:Y:S01]  /*0440*/  SHFL.BFLY PT, R19, R10, 0x1, 0x1f ;  /* 0x0c201f000a137f89 */ /* 0x000ea200000e0000 */
[----:B-1----:R-:W-:Y:S01]  /*0450*/  IMAD.WIDE.U32 R20, R21, 0x4, R4 ;  /* 0x0000000415147825 */ /* 0x002fe200078e0004 */
[----:B------:R-:W-:-:S03]  /*0460*/  CS2R R4, SRZ ;  /* 0x0000000000047805 */ /* 0x000fc6000001ff00 */
[----:B--2---:R-:W-:Y:S01]  /*0470*/  FADD R19, R10, R19 ;  /* 0x000000130a137221 */ /* 0x004fe20000000000 */
[----:B------:R-:W-:Y:S02]  /*0480*/  CS2R R10, SRZ ;  /* 0x00000000000a7805 */ /* 0x000fe4000001ff00 */
[----:B------:R1:W2:Y:S04]  /*0490*/  @!P1 LDG.E.EL.128 R4, desc[UR6][R12.64] ;  /* 0x000000060c049981 */ /* 0x0002a8000c2e1d00 */
[----:B------:R-:W-:Y:S04]  /*04a0*/  @!P2 STS [R24+UR4], R19 ;  /* 0x000000131800a988 */ /* 0x000fe80008000804 */
[----:B------:R3:W4:Y:S01]  /*04b0*/  @!P1 LDG.E.EL.128 R8, desc[UR6][R20.64] ;  /* 0x0000000614089981 */ /* 0x000722000c2e1d00 */
[----:B------:R-:W-:Y:S06]  /*04c0*/  BAR.SYNC.DEFER_BLOCKING 0x0 ;  /* 0x0000000000007b1d */ /* 0x000fec0000010000 */
[----:B------:R-:W5:Y:S04]  /*04d0*/  @!P3 LDS R17, [R15+UR4] ;  /* 0x000000040f11b984 */ /* 0x000f680008000800 */
[----:B-----5:R-:W5:Y:S01]  /*04e0*/  SHFL.BFLY PT, R26, R17, 0x2, 0x1f ;  /* 0x0c401f00111a7f89 */ /* 0x020f6200000e0000 */
[----:B------:R-:W-:Y:S01]  /*04f0*/  LOP3.LUT P0, RZ, R18, 0x3, RZ, 0xc0, !PT ;  /* 0x0000000312ff7812 */ /* 0x000fe2000780c0ff */
[----:B-----5:R-:W-:-:S05]  /*0500*/  FADD R26, R17, R26 ;  /* 0x0000001a111a7221 */ /* 0x020fca0000000000 */
[----:B------:R-:W5:Y:S01]  /*0510*/  SHFL.BFLY PT, R27, R26, 0x1, 0x1f ;  /* 0x0c201f001a1b7f89 */ /* 0x000f6200000e0000 */
[----:B------:R-:W-:Y:S01]  /*0520*/  ISETP.LT.AND P0, PT, R18, 0x4, !P0 ;  /* 0x000000041200780c */ /* 0x000fe20004701270 */
[----:B-----5:R-:W-:-:S12]  /*0530*/  FADD R28, R26, R27 ;  /* 0x0000001b1a1c7221 */ /* 0x020fd80000000000 */
[----:B------:R-:W-:Y:S01]  /*0540*/  @P0 STS [R15+UR4], R28 ;  /* 0x0000001c0f000988 */ /* 0x000fe20008000804 */
[----:B------:R-:W-:Y:S06]  /*0550*/  BAR.SYNC.DEFER_BLOCKING 0x0 ;  /* 0x0000000000007b1d */ /* 0x000fec0000010000 */
[----:B-1----:R-:W1:Y:S02]  /*0560*/  LDS R12, [UR4] ;  /* 0x00000004ff0c7984 */ /* 0x002e640008000800 */
[----:B-1----:R-:W-:-:S04]  /*0570*/  FADD R13, RZ, R12 ;  /* 0x0000000cff0d7221 */ /* 0x002fc80000000000 */
[C---:B------:R-:W-:Y:S01]  /*0580*/  FFMA R19, R13.reuse, -0.002604166744276881218, R22 ;  /* 0xbb2aaaab0d137823 */ /* 0x040fe20000000016 */
[----:B------:R-:W-:-:S03]  /*0590*/  FFMA R25, R13, -0.002604166744276881218, R25 ;  /* 0xbb2aaaab0d197823 */ /* 0x000fc60000000019 */
[----:B------:R-:W-:Y:S01]  /*05a0*/  FMUL R12, R19, R19 ;  /* 0x00000013130c7220 */ /* 0x000fe20000400000 */
[----:B------:R-:W-:-:S03]  /*05b0*/  FFMA R17, R13, -0.002604166744276881218, R14 ;  /* 0xbb2aaaab0d117823 */ /* 0x000fc6000000000e */
[----:B------:R-:W-:Y:S01]  /*05c0*/  FFMA R12, R25, R25, R12 ;  /* 0x00000019190c7223 */ /* 0x000fe2000000000c */
[----:B------:R-:W-:-:S03]  /*05d0*/  FFMA R23, R13, -0.002604166744276881218, R23 ;  /* 0xbb2aaaab0d177823 */ /* 0x000fc60000000017 */
[----:B------:R-:W-:-:S04]  /*05e0*/  FFMA R12, R17, R17, R12 ;  /* 0x00000011110c7223 */ /* 0x000fc8000000000c */
[----:B------:R-:W-:-:S05]  /*05f0*/  FFMA R12, R23, R23, R12 ;  /* 0x00000017170c7223 */ /* 0x000fca000000000c */
[----:B------:R-:W-:-:S05]  /*0600*/  FSEL R12, R12, RZ, !P1 ;  /* 0x000000ff0c0c7208 */ /* 0x000fca0004800000 */
[----:B------:R-:W1:Y:S02]  /*0610*/  SHFL.BFLY PT, R13, R12, 0x10, 0x1f ;  /* 0x0e001f000c0d7f89 */ /* 0x000e6400000e0000 */
[----:B-1----:R-:W-:Y:S01]  /*0620*/  FADD R13, R12, R13 ;  /* 0x0000000d0c0d7221 */ /* 0x002fe20000000000 */
[----:B------:R-:W-:Y:S06]  /*0630*/  BAR.SYNC.DEFER_BLOCKING 0x0 ;  /* 0x0000000000007b1d */ /* 0x000fec0000010000 */
[----:B------:R-:W1:Y:S02]  /*0640*/  SHFL.BFLY PT, R14, R13, 0x8, 0x1f ;  /* 0x0d001f000d0e7f89 */ /* 0x000e6400000e0000 */
[----:B-1----:R-:W-:-:S05]  /*0650*/  FADD R14, R13, R14 ;  /* 0x0000000e0d0e7221 */ /* 0x002fca0000000000 */
[----:B---3--:R-:W1:Y:S02]  /*0660*/  SHFL.BFLY PT, R21, R14, 0x4, 0x1f ;  /* 0x0c801f000e157f89 */ /* 0x008e6400000e0000 */
[----:B-1----:R-:W-:-:S05]  /*0670*/  FADD R21, R14, R21 ;  /* 0x000000150e157221 */ /* 0x002fca0000000000 */
[----:B------:R-:W1:Y:S02]  /*0680*/  SHFL.BFLY PT, R20, R21, 0x2, 0x1f ;  /* 0x0c401f0015147f89 */ /* 0x000e6400000e0000 */
[----:B-1----:R-:W-:-:S05]  /*0690*/  FADD R20, R21, R20 ;  /* 0x0000001415147221 */ /* 0x002fca0000000000 */
[----:B------:R-:W1:Y:S02]  /*06a0*/  SHFL.BFLY PT, R27, R20, 0x1, 0x1f ;  /* 0x0c201f00141b7f89 */ /* 0x000e6400000e0000 */
[----:B-1----:R-:W-:Y:S02]  /*06b0*/  FADD R27, R20, R27 ;  /* 0x0000001b141b7221 */ /* 0x002fe40000000000 */
[----:B------:R-:W1:Y:S03]  /*06c0*/  LDC.64 R20, c[0x0][0x238] ;  /* 0x00008e00ff147b82 */ /* 0x000e660000000a00 */
[----:B------:R-:W-:Y:S05]  /*06d0*/  @!P2 STS [R24+UR4], R27 ;  /* 0x0000001b1800a988 */ /* 0x000fea0008000804 */
[----:B------:R-:W-:Y:S06]  /*06e0*/  BAR.SYNC.DEFER_BLOCKING 0x0 ;  /* 0x0000000000007b1d */ /* 0x000fec0000010000 */
[----:B------:R-:W3:Y:S04]  /*06f0*/  @!P3 LDS R16, [R15+UR4] ;  /* 0x000000040f10b984 */ /* 0x000ee80008000800 */
[----:B---3--:R-:W3:Y:S02]  /*0700*/  SHFL.BFLY PT, R13, R16, 0x2, 0x1f ;  /* 0x0c401f00100d7f89 */ /* 0x008ee400000e0000 */
[----:B---3--:R-:W-:-:S05]  /*0710*/  FADD R22, R16, R13 ;  /* 0x0000000d10167221 */ /* 0x008fca0000000000 */
[----:B------:R-:W3:Y:S02]  /*0720*/  SHFL.BFLY PT, R13, R22, 0x1, 0x1f ;  /* 0x0c201f00160d7f89 */ /* 0x000ee400000e0000 */
[----:B---3--:R-:W-:-:S05]  /*0730*/  FADD R26, R22, R13 ;  /* 0x0000000d161a7221 */ /* 0x008fca0000000000 */
[----:B------:R3:W-:Y:S01]  /*0740*/  @P0 STS [R15+UR4], R26 ;  /* 0x0000001a0f000988 */ /* 0x0007e20008000804 */
[----:B------:R-:W-:Y:S06]  /*0750*/  BAR.SYNC.DEFER_BLOCKING 0x0 ;  /* 0x0000000000007b1d */ /* 0x000fec0000010000 */
[----:B------:R-:W5:Y:S01]  /*0760*/  LDS R12, [UR4] ;  /* 0x00000004ff0c7984 */ /* 0x000f620008000800 */
[----:B------:R-:W-:Y:S01]  /*0770*/  HFMA2.MMA R13, -RZ, RZ, 0.8955078125, -0.052093505859375 ;  /* 0x3b2aaaabff0d7435 */ /* 0x000fe200000001ff */
[----:B------:R-:W-:Y:S02]  /*0780*/  LOP3.LUT R29, R15, 0x1fc, RZ, 0xc0, !PT ;  /* 0x000001fc0f1d7812 */ /* 0x000fe400078ec0ff */
[----:B------:R-:W-:-:S02]  /*0790*/  LOP3.LUT P0, RZ, R18, 0x7f, RZ, 0xc0, !PT ;  /* 0x0000007f12ff7812 */ /* 0x000fc4000780c0ff */
[----:B--2---:R-:W-:Y:S01]  /*07a0*/  SEL R27, R4, RZ, !P1 ;  /* 0x000000ff041b7207 */ /* 0x004fe20004800000 */
[----:B------:R-:W-:Y:S01]  /*07b0*/  IMAD R29, R0, 0x180, R29 ;  /* 0x00000180001d7824 */ /* 0x000fe200078e021d */
[----:B------:R-:W-:Y:S02]  /*07c0*/  SEL R18, R5, RZ, !P1 ;  /* 0x000000ff05127207 */ /* 0x000fe40004800000 */
[----:B---3--:R-:W-:Y:S02]  /*07d0*/  SEL R15, R6, RZ, !P1 ;  /* 0x000000ff060f7207 */ /* 0x008fe40004800000 */
[----:B------:R-:W-:Y:S02]  /*07e0*/  SEL R16, R7, RZ, !P1 ;  /* 0x000000ff07107207 */ /* 0x000fe40004800000 */
[----:B----4-:R-:W-:Y:S02]  /*07f0*/  SEL R8, R8, RZ, !P1 ;  /* 0x000000ff08087207 */ /* 0x010fe40004800000 */
[----:B------:R-:W-:Y:S01]  /*0800*/  SEL R9, R9, RZ, !P1 ;  /* 0x000000ff09097207 */ /* 0x000fe20004800000 */
[----:B-----5:R-:W-:-:S04]  /*0810*/  FADD R12, RZ, R12 ;  /* 0x0000000cff0c7221 */ /* 0x020fc80000000000 */
[----:B------:R-:W-:Y:S02]  /*0820*/  FFMA R14, R12, R13, 9.9999997473787516356e-06 ;  /* 0x3727c5ac0c0e7423 */ /* 0x000fe4000000000d */
[----:B------:R-:W2:Y:S04]  /*0830*/  LDC.64 R12, c[0x0][0x240] ;  /* 0x00009000ff0c7b82 */ /* 0x000ea80000000a00 */
[----:B------:R-:W3:Y:S01]  /*0840*/  MUFU.RSQ R14, R14 ;  /* 0x0000000e000e7308 */ /* 0x000ee20000001400 */
[----:B------:R-:W-:Y:S02]  /*0850*/  SEL R10, R10, RZ, !P1 ;  /* 0x000000ff0a0a7207 */ /* 0x000fe40004800000 */
[----:B------:R-:W-:Y:S01]  /*0860*/  SEL R11, R11, RZ, !P1 ;  /* 0x000000ff0b0b7207 */ /* 0x000fe20004800000 */
[----:B-1----:R-:W-:-:S04]  /*0870*/  IMAD.WIDE R20, R29, 0x4, R20 ;  /* 0x000000041d147825 */ /* 0x002fc800078e0214 */
[-C--:B---3--:R-:W-:Y:S01]  /*0880*/  FMUL R4, R25, R14.reuse ;  /* 0x0000000e19047220 */ /* 0x088fe20000400000 */
[-C--:B------:R-:W-:Y:S01]  /*0890*/  FMUL R5, R19, R14.reuse ;  /* 0x0000000e13057220 */ /* 0x080fe20000400000 */
[-C--:B------:R-:W-:Y:S01]  /*08a0*/  FMUL R6, R17, R14.reuse ;  /* 0x0000000e11067220 */ /* 0x080fe20000400000 */
[----:B------:R-:W-:Y:S01]  /*08b0*/  FMUL R7, R23, R14 ;  /* 0x0000000e17077220 */ /* 0x000fe20000400000 */
[----:B------:R-:W-:Y:S01]  /*08c0*/  FFMA R8, R27, R4, R8 ;  /* 0x000000041b087223 */ /* 0x000fe20000000008 */
[----:B------:R-:W-:Y:S01]  /*08d0*/  FFMA R9, R18, R5, R9 ;  /* 0x0000000512097223 */ /* 0x000fe20000000009 */
[----:B------:R-:W-:Y:S01]  /*08e0*/  FFMA R10, R15, R6, R10 ;  /* 0x000000060f0a7223 */ /* 0x000fe2000000000a */
[----:B------:R-:W-:Y:S01]  /*08f0*/  FFMA R11, R16, R7, R11 ;  /* 0x00000007100b7223 */ /* 0x000fe2000000000b */
[----:B------:R1:W-:Y:S01]  /*0900*/  @!P1 STG.E.128 desc[UR6][R2.64], R4 ;  /* 0x0000000402009986 */ /* 0x0003e2000c101d06 */
[----:B--2---:R-:W-:-:S03]  /*0910*/  IMAD.WIDE R12, R0, 0x4, R12 ;  /* 0x00000004000c7825 */ /* 0x004fc600078e020c */
[----:B------:R1:W-:Y:S01]  /*0920*/  @!P1 STG.E.128 desc[UR6][R20.64], R8 ;  /* 0x0000000814009986 */ /* 0x0003e2000c101d06 */
[----:B------:R-:W-:Y:S05]  /*0930*/  @P0 EXIT ;  /* 0x000000000000094d */ /* 0x000fea0003800000 */
[----:B-1----:R-:W-:-:S05]  /*0940*/  FMUL R3, R14, 0.002604166744276881218 ;  /* 0x3b2aaaab0e037820 */ /* 0x002fca0000400000 */
[----:B------:R-:W-:Y:S01]  /*0950*/  STG.E desc[UR6][R12.64], R3 ;  /* 0x000000030c007986 */ /* 0x000fe2000c101906 */
[----:B------:R-:W-:Y:S05]  /*0960*/  EXIT ;  /* 0x000000000000794d */ /* 0x000fea0003800000 */
.L_x_0:
[----:B------:R-:W-:-:S00]  /*0970*/  BRA `(.L_x_0) ;  /* 0xfffffffc00fc7947 */ /* 0x000fc0000383ffff */
[----:B------:R-:W-:-:S00]  /*0980*/  NOP ;  /* 0x0000000000007918 */ /* 0x000fc00000000000 */
[----:B------:R-:W-:-:S00]  /*0990*/  NOP ;  /* 0x0000000000007918 */ /* 0x000fc00000000000 */
[----:B------:R-:W-:-:S00]  /*09a0*/  NOP ;  /* 0x0000000000007918 */ /* 0x000fc00000000000 */
[----:B------:R-:W-:-:S00]  /*09b0*/  NOP ;  /* 0x0000000000007918 */ /* 0x000fc00000000000 */
[----:B------:R-:W-:-:S00]  /*09c0*/  NOP ;  /* 0x0000000000007918 */ /* 0x000fc00000000000 */
[----:B------:R-:W-:-:S00]  /*09d0*/  NOP ;  /* 0x0000000000007918 */ /* 0x000fc00000000000 */
[----:B------:R-:W-:-:S00]  /*09e0*/  NOP ;  /* 0x0000000000007918 */ /* 0x000fc00000000000 */
[----:B------:R-:W-:-:S00]  /*09f0*/  NOP ;  /* 0x0000000000007918 */ /* 0x000fc00000000000 */
.L_x_1:


//--------------------- .nv.global.init           --------------------------
	.section	.nv.global.init,"aw",@progbits
.nv.global.init:
	.type		_$_str,@object
	.size		_$_str,(.L_0 - _$_str)
_$_str:
        /*0000*/ 	.byte	0x5f, 0x5f, 0x43, 0x55, 0x44, 0x41, 0x5f, 0x46, 0x54, 0x5a, 0x00
.L_0:


//--------------------- .nv.shared.triton_per_fused_add_native_layer_norm_native_layer_norm_backward_13 --------------------------
	.section	.nv.shared.triton_per_fused_add_native_layer_norm_native_layer_norm_backward_13,"aw",@nobits
	.sectionflags	@""
	.align	16
	.zero		1024


//--------------------- .nv.constant0.triton_per_fused_add_native_layer_norm_native_layer_norm_backward_13 --------------------------
	.section	.nv.constant0.triton_per_fused_add_native_layer_norm_native_layer_norm_backward_13,"a",@progbits
	.sectionflags	@""
	.align	4
.nv.constant0.triton_per_fused_add_native_layer_norm_native_layer_norm_backward_13:
	.zero		592
